//
// Generated by NVIDIA NVVM Compiler
//
// Compiler Build ID: CL-36424714
// Cuda compilation tools, release 13.0, V13.0.88
// Based on NVVM 20.0.0
//

.version 9.0
.target sm_100
.address_size 64

	// .globl	_Z23matrix_mul_tiled_kernelPKfS0_Pfiii
// _ZZ23matrix_mul_tiled_kernelPKfS0_PfiiiE6tile_A has been demoted
// _ZZ23matrix_mul_tiled_kernelPKfS0_PfiiiE6tile_B has been demoted

.visible .entry _Z23matrix_mul_tiled_kernelPKfS0_Pfiii(
	.param .u64 .ptr .align 1 _Z23matrix_mul_tiled_kernelPKfS0_Pfiii_param_0,
	.param .u64 .ptr .align 1 _Z23matrix_mul_tiled_kernelPKfS0_Pfiii_param_1,
	.param .u64 .ptr .align 1 _Z23matrix_mul_tiled_kernelPKfS0_Pfiii_param_2,
	.param .u32 _Z23matrix_mul_tiled_kernelPKfS0_Pfiii_param_3,
	.param .u32 _Z23matrix_mul_tiled_kernelPKfS0_Pfiii_param_4,
	.param .u32 _Z23matrix_mul_tiled_kernelPKfS0_Pfiii_param_5
)
{
	.reg .pred 	%p<12>;
	.reg .b32 	%r<43>;
	.reg .b32 	%f<63>;
	.reg .b64 	%rd<13>;
	// demoted variable
	.shared .align 4 .b8 _ZZ23matrix_mul_tiled_kernelPKfS0_PfiiiE6tile_A[1024];
	// demoted variable
	.shared .align 4 .b8 _ZZ23matrix_mul_tiled_kernelPKfS0_PfiiiE6tile_B[1024];
	ld.param.u64 	%rd3, [_Z23matrix_mul_tiled_kernelPKfS0_Pfiii_param_0];
	ld.param.u64 	%rd4, [_Z23matrix_mul_tiled_kernelPKfS0_Pfiii_param_1];
	ld.param.u64 	%rd5, [_Z23matrix_mul_tiled_kernelPKfS0_Pfiii_param_2];
	ld.param.u32 	%r24, [_Z23matrix_mul_tiled_kernelPKfS0_Pfiii_param_3];
	ld.param.u32 	%r25, [_Z23matrix_mul_tiled_kernelPKfS0_Pfiii_param_4];
	ld.param.u32 	%r26, [_Z23matrix_mul_tiled_kernelPKfS0_Pfiii_param_5];
	mov.u32 	%r27, %ctaid.y;
	shl.b32 	%r28, %r27, 4;
	mov.u32 	%r40, %tid.y;
	add.s32 	%r2, %r28, %r40;
	mov.u32 	%r29, %ctaid.x;
	shl.b32 	%r3, %r29, 4;
	mov.u32 	%r38, %tid.x;
	add.s32 	%r5, %r3, %r38;
	setp.lt.s32 	%p1, %r26, 1;
	mov.f32 	%f62, 0f00000000;
	@%p1 bra 	$L__BB0_7;
	add.s32 	%r30, %r26, 15;
	shr.u32 	%r31, %r30, 4;
	shl.b32 	%r32, %r40, 6;
	mov.u32 	%r33, _ZZ23matrix_mul_tiled_kernelPKfS0_PfiiiE6tile_A;
	add.s32 	%r6, %r33, %r32;
	shl.b32 	%r34, %r38, 2;
	add.s32 	%r7, %r6, %r34;
	mov.u32 	%r35, _ZZ23matrix_mul_tiled_kernelPKfS0_PfiiiE6tile_B;
	add.s32 	%r9, %r35, %r34;
	add.s32 	%r8, %r9, %r32;
	neg.s32 	%r42, %r31;
	mad.lo.s32 	%r36, %r40, %r25, %r38;
	add.s32 	%r41, %r36, %r3;
	shl.b32 	%r12, %r25, 4;
	mad.lo.s32 	%r39, %r26, %r2, %r38;
	cvta.to.global.u64 	%rd1, %rd3;
	cvta.to.global.u64 	%rd2, %rd4;
	mov.f32 	%f62, 0f00000000;
$L__BB0_2:
	setp.ge.s32 	%p2, %r2, %r24;
	setp.ge.u32 	%p3, %r38, %r26;
	mov.f32 	%f60, 0f00000000;
	or.pred  	%p4, %p2, %p3;
	@%p4 bra 	$L__BB0_4;
	mul.wide.u32 	%rd6, %r39, 4;
	add.s64 	%rd7, %rd1, %rd6;
	ld.global.f32 	%f60, [%rd7];
$L__BB0_4:
	setp.ge.s32 	%p5, %r5, %r25;
	st.shared.f32 	[%r7], %f60;
	setp.ge.u32 	%p6, %r40, %r26;
	mov.f32 	%f61, 0f00000000;
	or.pred  	%p7, %p5, %p6;
	@%p7 bra 	$L__BB0_6;
	mul.wide.u32 	%rd8, %r41, 4;
	add.s64 	%rd9, %rd2, %rd8;
	ld.global.f32 	%f61, [%rd9];
$L__BB0_6:
	st.shared.f32 	[%r8], %f61;
	bar.sync 	0;
	ld.shared.f32 	%f12, [%r6];
	ld.shared.f32 	%f13, [%r9];
	fma.rn.f32 	%f14, %f12, %f13, %f62;
	ld.shared.f32 	%f15, [%r6+4];
	ld.shared.f32 	%f16, [%r9+64];
	fma.rn.f32 	%f17, %f15, %f16, %f14;
	ld.shared.f32 	%f18, [%r6+8];
	ld.shared.f32 	%f19, [%r9+128];
	fma.rn.f32 	%f20, %f18, %f19, %f17;
	ld.shared.f32 	%f21, [%r6+12];
	ld.shared.f32 	%f22, [%r9+192];
	fma.rn.f32 	%f23, %f21, %f22, %f20;
	ld.shared.f32 	%f24, [%r6+16];
	ld.shared.f32 	%f25, [%r9+256];
	fma.rn.f32 	%f26, %f24, %f25, %f23;
	ld.shared.f32 	%f27, [%r6+20];
	ld.shared.f32 	%f28, [%r9+320];
	fma.rn.f32 	%f29, %f27, %f28, %f26;
	ld.shared.f32 	%f30, [%r6+24];
	ld.shared.f32 	%f31, [%r9+384];
	fma.rn.f32 	%f32, %f30, %f31, %f29;
	ld.shared.f32 	%f33, [%r6+28];
	ld.shared.f32 	%f34, [%r9+448];
	fma.rn.f32 	%f35, %f33, %f34, %f32;
	ld.shared.f32 	%f36, [%r6+32];
	ld.shared.f32 	%f37, [%r9+512];
	fma.rn.f32 	%f38, %f36, %f37, %f35;
	ld.shared.f32 	%f39, [%r6+36];
	ld.shared.f32 	%f40, [%r9+576];
	fma.rn.f32 	%f41, %f39, %f40, %f38;
	ld.shared.f32 	%f42, [%r6+40];
	ld.shared.f32 	%f43, [%r9+640];
	fma.rn.f32 	%f44, %f42, %f43, %f41;
	ld.shared.f32 	%f45, [%r6+44];
	ld.shared.f32 	%f46, [%r9+704];
	fma.rn.f32 	%f47, %f45, %f46, %f44;
	ld.shared.f32 	%f48, [%r6+48];
	ld.shared.f32 	%f49, [%r9+768];
	fma.rn.f32 	%f50, %f48, %f49, %f47;
	ld.shared.f32 	%f51, [%r6+52];
	ld.shared.f32 	%f52, [%r9+832];
	fma.rn.f32 	%f53, %f51, %f52, %f50;
	ld.shared.f32 	%f54, [%r6+56];
	ld.shared.f32 	%f55, [%r9+896];
	fma.rn.f32 	%f56, %f54, %f55, %f53;
	ld.shared.f32 	%f57, [%r6+60];
	ld.shared.f32 	%f58, [%r9+960];
	fma.rn.f32 	%f62, %f57, %f58, %f56;
	bar.sync 	0;
	add.s32 	%r42, %r42, 1;
	setp.ne.s32 	%p8, %r42, 0;
	add.s32 	%r41, %r41, %r12;
	add.s32 	%r40, %r40, 16;
	add.s32 	%r39, %r39, 16;
	add.s32 	%r38, %r38, 16;
	@%p8 bra 	$L__BB0_2;
$L__BB0_7:
	setp.ge.s32 	%p9, %r2, %r24;
	setp.ge.s32 	%p10, %r5, %r25;
	or.pred  	%p11, %p9, %p10;
	@%p11 bra 	$L__BB0_9;
	mad.lo.s32 	%r37, %r25, %r2, %r5;
	cvta.to.global.u64 	%rd10, %rd5;
	mul.wide.s32 	%rd11, %r37, 4;
	add.s64 	%rd12, %rd10, %rd11;
	st.global.f32 	[%rd12], %f62;
$L__BB0_9:
	ret;

}


// ===== COMPILED SASS (sm_100) =====

	.target	sm_100

	.elftype	@"ET_EXEC"


//--------------------- .note.nv.tkinfo           --------------------------
	.section	.note.nv.tkinfo,"",@"SHT_NOTE"
	.sectionflags	@"SHF_NOTE_NV_TKINFO"
	.tkinfo
        /*0018*/ 	.word	0x00000002
        /*0030*/ 	.string	""
        /*0030*/ 	.string	"ptxas"
        /*0030*/ 	.string	"Cuda compilation tools, release 13.0, V13.0.88"
        /*0030*/ 	.string	"Build cuda_13.0.r13.0/compiler.36424714_0"
        /*0030*/ 	.string	"-arch sm_100 -m 64 "



//--------------------- .note.nv.cuinfo           --------------------------
	.section	.note.nv.cuinfo,"",@"SHT_NOTE"
	.sectionflags	@"SHF_NOTE_NV_CUINFO"
        /*0018*/ 	.short	0x0002
        /*001a*/ 	.short	0x0064
        /*001c*/ 	.short	0x0082
	.zero		2


//--------------------- .nv.info                  --------------------------
	.section	.nv.info,"",@"SHT_CUDA_INFO"
	.align	4


	//----- nvinfo : EIATTR_REGCOUNT
	.align		4
        /*0000*/ 	.byte	0x04, 0x2f
        /*0002*/ 	.short	(.L_1 - .L_0)
	.align		4
.L_0:
        /*0004*/ 	.word	index@(_Z23matrix_mul_tiled_kernelPKfS0_Pfiii)
        /*0008*/ 	.word	0x00000020


	//----- nvinfo : EIATTR_FRAME_SIZE
	.align		4
.L_1:
        /*000c*/ 	.byte	0x04, 0x11
        /*000e*/ 	.short	(.L_3 - .L_2)
	.align		4
.L_2:
        /*0010*/ 	.word	index@(_Z23matrix_mul_tiled_kernelPKfS0_Pfiii)
        /*0014*/ 	.word	0x00000000


	//----- nvinfo : EIATTR_MIN_STACK_SIZE
	.align		4
.L_3:
        /*0018*/ 	.byte	0x04, 0x12
        /*001a*/ 	.short	(.L_5 - .L_4)
	.align		4
.L_4:
        /*001c*/ 	.word	index@(_Z23matrix_mul_tiled_kernelPKfS0_Pfiii)
        /*0020*/ 	.word	0x00000000
.L_5:


//--------------------- .nv.compat                --------------------------
	.section	.nv.compat,"",@"SHT_CUDA_COMPAT_INFO"
	.align	4
        /*0000*/ 	.byte	0x02, 0x09, 0x00, 0x00, 0x02, 0x02, 0x01, 0x00, 0x02, 0x05, 0x05, 0x00, 0x03, 0x07, 0x01, 0x01
        /*0010*/ 	.byte	0x02, 0x03, 0x00, 0x00, 0x02, 0x06, 0x01, 0x00, 0x04, 0x0b, 0x08, 0x00, 0x09, 0x00, 0x00, 0x00
        /*0020*/ 	.byte	0x00, 0x00, 0x00, 0x00


//--------------------- .nv.info._Z23matrix_mul_tiled_kernelPKfS0_Pfiii --------------------------
	.section	.nv.info._Z23matrix_mul_tiled_kernelPKfS0_Pfiii,"",@"SHT_CUDA_INFO"
	.sectionflags	@""
	.align	4


	//----- nvinfo : EIATTR_CUDA_API_VERSION
	.align		4
        /*0000*/ 	.byte	0x04, 0x37
        /*0002*/ 	.short	(.L_7 - .L_6)
.L_6:
        /*0004*/ 	.word	0x00000082


	//----- nvinfo : EIATTR_KPARAM_INFO
	.align		4
.L_7:
        /*0008*/ 	.byte	0x04, 0x17
        /*000a*/ 	.short	(.L_9 - .L_8)
.L_8:
        /*000c*/ 	.word	0x00000000
        /*0010*/ 	.short	0x0005
        /*0012*/ 	.short	0x0020
        /*0014*/ 	.byte	0x00, 0xf0, 0x11, 0x00


	//----- nvinfo : EIATTR_KPARAM_INFO
	.align		4
.L_9:
        /*0018*/ 	.byte	0x04, 0x17
        /*001a*/ 	.short	(.L_11 - .L_10)
.L_10:
        /*001c*/ 	.word	0x00000000
        /*0020*/ 	.short	0x0004
        /*0022*/ 	.short	0x001c
        /*0024*/ 	.byte	0x00, 0xf0, 0x11, 0x00


	//----- nvinfo : EIATTR_KPARAM_INFO
	.align		4
.L_11:
        /*0028*/ 	.byte	0x04, 0x17
        /*002a*/ 	.short	(.L_13 - .L_12)
.L_12:
        /*002c*/ 	.word	0x00000000
        /*0030*/ 	.short	0x0003
        /*0032*/ 	.short	0x0018
        /*0034*/ 	.byte	0x00, 0xf0, 0x11, 0x00


	//----- nvinfo : EIATTR_KPARAM_INFO
	.align		4
.L_13:
        /*0038*/ 	.byte	0x04, 0x17
        /*003a*/ 	.short	(.L_15 - .L_14)
.L_14:
        /*003c*/ 	.word	0x00000000
        /*0040*/ 	.short	0x0002
        /*0042*/ 	.short	0x0010
        /*0044*/ 	.byte	0x00, 0xf5, 0x21, 0x00


	//----- nvinfo : EIATTR_KPARAM_INFO
	.align		4
.L_15:
        /*0048*/ 	.byte	0x04, 0x17
        /*004a*/ 	.short	(.L_17 - .L_16)
.L_16:
        /*004c*/ 	.word	0x00000000
        /*0050*/ 	.short	0x0001
        /*0052*/ 	.short	0x0008
        /*0054*/ 	.byte	0x00, 0xf5, 0x21, 0x00


	//----- nvinfo : EIATTR_KPARAM_INFO
	.align		4
.L_17:
        /*0058*/ 	.byte	0x04, 0x17
        /*005a*/ 	.short	(.L_19 - .L_18)
.L_18:
        /*005c*/ 	.word	0x00000000
        /*0060*/ 	.short	0x0000
        /*0062*/ 	.short	0x0000
        /*0064*/ 	.byte	0x00, 0xf5, 0x21, 0x00


	//----- nvinfo : EIATTR_SPARSE_MMA_MASK
	.align		4
.L_19:
        /*0068*/ 	.byte	0x03, 0x50
        /*006a*/ 	.short	0x0000


	//----- nvinfo : EIATTR_MAXREG_COUNT
	.align		4
        /*006c*/ 	.byte	0x03, 0x1b
        /*006e*/ 	.short	0x00ff


	//----- nvinfo : EIATTR_NUM_BARRIERS
	.align		4
        /*0070*/ 	.byte	0x02, 0x4c
        /*0072*/ 	.byte	0x01
	.zero		1


	//----- nvinfo : EIATTR_MERCURY_ISA_VERSION
	.align		4
        /*0074*/ 	.byte	0x03, 0x5f
        /*0076*/ 	.short	0x0101


	//----- nvinfo : EIATTR_VRC_CTA_INIT_COUNT
	.align		4
        /*0078*/ 	.byte	0x02, 0x4a
	.zero		1
	.zero		1


	//----- nvinfo : EIATTR_EXIT_INSTR_OFFSETS
	.align		4
        /*007c*/ 	.byte	0x04, 0x1c
        /*007e*/ 	.short	(.L_21 - .L_20)


	//   ....[0]....
.L_20:
        /*0080*/ 	.word	0x000005e0


	//   ....[1]....
        /*0084*/ 	.word	0x00000630


	//----- nvinfo : EIATTR_CBANK_PARAM_SIZE
	.align		4
.L_21:
        /*0088*/ 	.byte	0x03, 0x19
        /*008a*/ 	.short	0x0024


	//----- nvinfo : EIATTR_PARAM_CBANK
	.align		4
        /*008c*/ 	.byte	0x04, 0x0a
        /*008e*/ 	.short	(.L_23 - .L_22)
	.align		4
.L_22:
        /*0090*/ 	.word	index@(.nv.constant0._Z23matrix_mul_tiled_kernelPKfS0_Pfiii)
        /*0094*/ 	.short	0x0380
        /*0096*/ 	.short	0x0024


	//----- nvinfo : EIATTR_SW_WAR
	.align		4
.L_23:
        /*0098*/ 	.byte	0x04, 0x36
        /*009a*/ 	.short	(.L_25 - .L_24)
.L_24:
        /*009c*/ 	.word	0x00000008
.L_25:


//--------------------- .nv.callgraph             --------------------------
	.section	.nv.callgraph,"",@"SHT_CUDA_CALLGRAPH"
	.align	4
	.sectionentsize	8
	.align		4
        /*0000*/ 	.word	0x00000000
	.align		4
        /*0004*/ 	.word	0xffffffff
	.align		4
        /*0008*/ 	.word	0x00000000
	.align		4
        /*000c*/ 	.word	0xfffffffe
	.align		4
        /*0010*/ 	.word	0x00000000
	.align		4
        /*0014*/ 	.word	0xfffffffd
	.align		4
        /*0018*/ 	.word	0x00000000
	.align		4
        /*001c*/ 	.word	0xfffffffc


//--------------------- .text._Z23matrix_mul_tiled_kernelPKfS0_Pfiii --------------------------
	.section	.text._Z23matrix_mul_tiled_kernelPKfS0_Pfiii,"ax",@progbits
	.align	128
        .global         _Z23matrix_mul_tiled_kernelPKfS0_Pfiii
        .type           _Z23matrix_mul_tiled_kernelPKfS0_Pfiii,@function
        .size           _Z23matrix_mul_tiled_kernelPKfS0_Pfiii,(.L_x_3 - _Z23matrix_mul_tiled_kernelPKfS0_Pfiii)
        .other          _Z23matrix_mul_tiled_kernelPKfS0_Pfiii,@"STO_CUDA_ENTRY STV_DEFAULT"
_Z23matrix_mul_tiled_kernelPKfS0_Pfiii:
.text._Z23matrix_mul_tiled_kernelPKfS0_Pfiii:
[----:B------:R-:W-:Y:S01]  /*0000*/  LDC R1, c[0x0][0x37c] ;  /* 0x0000df00ff017b82 */ /* 0x000fe20000000800 */
[----:B------:R-:W0:Y:S01]  /*0010*/  S2R R2, SR_CTAID.Y ;  /* 0x0000000000027919 */ /* 0x000e220000002600 */
[----:B------:R-:W1:Y:S01]  /*0020*/  LDCU UR10, c[0x0][0x3a0] ;  /* 0x00007400ff0a77ac */ /* 0x000e620008000800 */
[----:B------:R-:W-:Y:S01]  /*0030*/  HFMA2 R21, -RZ, RZ, 0, 0 ;  /* 0x00000000ff157431 */ /* 0x000fe200000001ff */
[----:B------:R-:W0:Y:S01]  /*0040*/  S2R R0, SR_TID.Y ;  /* 0x0000000000007919 */ /* 0x000e220000002200 */
[----:B------:R-:W2:Y:S01]  /*0050*/  LDCU.64 UR8, c[0x0][0x358] ;  /* 0x00006b00ff0877ac */ /* 0x000ea20008000a00 */
[----:B------:R-:W3:Y:S01]  /*0060*/  S2R R4, SR_CTAID.X ;  /* 0x0000000000047919 */ /* 0x000ee20000002500 */
[----:B------:R-:W3:Y:S01]  /*0070*/  S2R R13, SR_TID.X ;  /* 0x00000000000d7919 */ /* 0x000ee20000002100 */
[----:B-1----:R-:W-:Y:S01]  /*0080*/  UISETP.GE.AND UP0, UPT, UR10, 0x1, UPT ;  /* 0x000000010a00788c */ /* 0x002fe2000bf06270 */
[----:B0-----:R-:W-:Y:S02]  /*0090*/  LEA R2, R2, R0, 0x4 ;  /* 0x0000000002027211 */ /* 0x001fe400078e20ff */
[----:B---3--:R-:W-:-:S06]  /*00a0*/  LEA R3, R4, R13, 0x4 ;  /* 0x0000000d04037211 */ /* 0x008fcc00078e20ff */
[----:B--2---:R-:W-:Y:S05]  /*00b0*/  BRA.U !UP0, `(.L_x_0) ;  /* 0x00000005083c7547 */ /* 0x004fea000b800000 */
[----:B------:R-:W0:Y:S01]  /*00c0*/  S2UR UR7, SR_CgaCtaId ;  /* 0x00000000000779c3 */ /* 0x000e220000008800 */
[----:B------:R-:W1:Y:S01]  /*00d0*/  LDCU UR11, c[0x0][0x39c] ;  /* 0x00007380ff0b77ac */ /* 0x000e620008000800 */
[----:B------:R-:W-:Y:S01]  /*00e0*/  MOV R21, RZ ;  /* 0x000000ff00157202 */ /* 0x000fe20000000f00 */
[----:B------:R-:W-:Y:S01]  /*00f0*/  IMAD R12, R2, UR10, R13 ;  /* 0x0000000a020c7c24 */ /* 0x000fe2000f8e020d */
[----:B------:R-:W-:Y:S01]  /*0100*/  UMOV UR5, 0x400 ;  /* 0x0000040000057882 */ /* 0x000fe20000000000 */
[----:B------:R-:W-:-:S03]  /*0110*/  UIADD3 UR4, UPT, UPT, UR10, 0xf, URZ ;  /* 0x0000000f0a047890 */ /* 0x000fc6000fffe0ff */
[----:B------:R-:W2:Y:S01]  /*0120*/  LDC R14, c[0x0][0x39c] ;  /* 0x0000e700ff0e7b82 */ /* 0x000ea20000000800 */
[----:B------:R-:W-:Y:S02]  /*0130*/  UIADD3 UR6, UPT, UPT, UR5, 0x400, URZ ;  /* 0x0000040005067890 */ /* 0x000fe4000fffe0ff */
[----:B------:R-:W-:Y:S01]  /*0140*/  USHF.R.U32.HI UR4, URZ, 0x4, UR4 ;  /* 0x00000004ff047899 */ /* 0x000fe20008011604 */
[----:B------:R-:W3:Y:S01]  /*0150*/  LDCU UR13, c[0x0][0x3a0] ;  /* 0x00007400ff0d77ac */ /* 0x000ee20008000800 */
[----:B------:R-:W4:Y:S01]  /*0160*/  LDCU UR12, c[0x0][0x398] ;  /* 0x00007300ff0c77ac */ /* 0x000f220008000800 */
[----:B-1----:R-:W-:Y:S01]  /*0170*/  IMAD R19, R0, UR11, R13 ;  /* 0x0000000b00137c24 */ /* 0x002fe2000f8e020d */
[----:B------:R-:W-:Y:S02]  /*0180*/  UIADD3 UR4, UPT, UPT, -UR4, URZ, URZ ;  /* 0x000000ff04047290 */ /* 0x000fe4000fffe1ff */
[----:B0-----:R-:W-:Y:S02]  /*0190*/  ULEA UR5, UR7, UR5, 0x18 ;  /* 0x0000000507057291 */ /* 0x001fe4000f8ec0ff */
[----:B------:R-:W-:Y:S01]  /*01a0*/  LEA R19, R4, R19, 0x4 ;  /* 0x0000001304137211 */ /* 0x000fe200078e20ff */
[----:B------:R-:W-:-:S03]  /*01b0*/  ULEA UR6, UR7, UR6, 0x18 ;  /* 0x0000000607067291 */ /* 0x000fc6000f8ec0ff */
[----:B------:R-:W-:-:S03]  /*01c0*/  LEA R16, R0, UR5, 0x6 ;  /* 0x0000000500107c11 */ /* 0x000fc6000f8e30ff */
[C---:B------:R-:W-:Y:S02]  /*01d0*/  LEA R17, R13.reuse, UR6, 0x2 ;  /* 0x000000060d117c11 */ /* 0x040fe4000f8e10ff */
[----:B------:R-:W-:Y:S02]  /*01e0*/  LEA R18, R13, R16, 0x2 ;  /* 0x000000100d127211 */ /* 0x000fe400078e10ff */
[----:B---34-:R-:W-:-:S07]  /*01f0*/  LEA R15, R0, R17, 0x6 ;  /* 0x00000011000f7211 */ /* 0x018fce00078e30ff */
.L_x_1:
[----:B------:R-:W-:Y:S01]  /*0200*/  ISETP.GE.U32.AND P1, PT, R13, UR13, PT ;  /* 0x0000000d0d007c0c */ /* 0x000fe2000bf26070 */
[----:B------:R-:W-:Y:S01]  /*0210*/  HFMA2 R22, -RZ, RZ, 0, 0 ;  /* 0x00000000ff167431 */ /* 0x000fe200000001ff */
[----:B------:R-:W-:Y:S02]  /*0220*/  ISETP.GE.U32.AND P0, PT, R0, UR13, PT ;  /* 0x0000000d00007c0c */ /* 0x000fe4000bf06070 */
[----:B------:R-:W-:Y:S02]  /*0230*/  ISETP.GE.OR P1, PT, R2, UR12, P1 ;  /* 0x0000000c02007c0c */ /* 0x000fe40008f26670 */
[----:B--2---:R-:W-:Y:S02]  /*0240*/  ISETP.GE.OR P0, PT, R3, R14, P0 ;  /* 0x0000000e0300720c */ /* 0x004fe40000706670 */
[----:B------:R-:W-:-:S09]  /*0250*/  MOV R29, RZ ;  /* 0x000000ff001d7202 */ /* 0x000fd20000000f00 */
[----:B------:R-:W0:Y:S08]  /*0260*/  @!P1 LDC.64 R6, c[0x0][0x380] ;  /* 0x0000e000ff069b82 */ /* 0x000e300000000a00 */
[----:B------:R-:W1:Y:S01]  /*0270*/  @!P0 LDC.64 R4, c[0x0][0x388] ;  /* 0x0000e200ff048b82 */ /* 0x000e620000000a00 */
[----:B0-----:R-:W-:-:S05]  /*0280*/  @!P1 IMAD.WIDE.U32 R6, R12, 0x4, R6 ;  /* 0x000000040c069825 */ /* 0x001fca00078e0006 */
[----:B------:R-:W2:Y:S01]  /*0290*/  @!P1 LDG.E R29, desc[UR8][R6.64] ;  /* 0x00000008061d9981 */ /* 0x000ea2000c1e1900 */
[----:B-1----:R-:W-:-:S05]  /*02a0*/  @!P0 IMAD.WIDE.U32 R24, R19, 0x4, R4 ;  /* 0x0000000413188825 */ /* 0x002fca00078e0004 */
[----:B------:R-:W3:Y:S01]  /*02b0*/  @!P0 LDG.E R22, desc[UR8][R24.64] ;  /* 0x0000000818168981 */ /* 0x000ee2000c1e1900 */
[----:B------:R-:W-:-:S04]  /*02c0*/  UIADD3 UR4, UPT, UPT, UR4, 0x1, URZ ;  /* 0x0000000104047890 */ /* 0x000fc8000fffe0ff */
[----:B------:R-:W-:Y:S01]  /*02d0*/  UISETP.NE.AND UP0, UPT, UR4, URZ, UPT ;  /* 0x000000ff0400728c */ /* 0x000fe2000bf05270 */
[----:B------:R-:W-:Y:S02]  /*02e0*/  IADD3 R0, PT, PT, R0, 0x10, RZ ;  /* 0x0000001000007810 */ /* 0x000fe40007ffe0ff */
[----:B------:R-:W-:Y:S02]  /*02f0*/  IADD3 R13, PT, PT, R13, 0x10, RZ ;  /* 0x000000100d0d7810 */ /* 0x000fe40007ffe0ff */
[----:B------:R-:W-:Y:S02]  /*0300*/  IADD3 R12, PT, PT, R12, 0x10, RZ ;  /* 0x000000100c0c7810 */ /* 0x000fe40007ffe0ff */
[----:B------:R-:W-:Y:S01]  /*0310*/  LEA R19, R14, R19, 0x4 ;  /* 0x000000130e137211 */ /* 0x000fe200078e20ff */
[----:B--2---:R-:W-:Y:S04]  /*0320*/  STS [R18], R29 ;  /* 0x0000001d12007388 */ /* 0x004fe80000000800 */
[----:B---3--:R-:W-:Y:S01]  /*0330*/  STS [R15], R22 ;  /* 0x000000160f007388 */ /* 0x008fe20000000800 */
[----:B------:R-:W-:Y:S06]  /*0340*/  BAR.SYNC.DEFER_BLOCKING 0x0 ;  /* 0x0000000000007b1d */ /* 0x000fec0000010000 */
[----:B------:R-:W-:Y:S04]  /*0350*/  LDS R28, [R17] ;  /* 0x00000000111c7984 */ /* 0x000fe80000000800 */
[----:B------:R-:W0:Y:S04]  /*0360*/  LDS.128 R8, [R16] ;  /* 0x0000000010087984 */ /* 0x000e280000000c00 */
[----:B------:R-:W1:Y:S04]  /*0370*/  LDS R29, [R17+0x40] ;  /* 0x00004000111d7984 */ /* 0x000e680000000800 */
[----:B------:R-:W2:Y:S04]  /*0380*/  LDS R27, [R17+0x80] ;  /* 0x00008000111b7984 */ /* 0x000ea80000000800 */
[----:B------:R-:W3:Y:S04]  /*0390*/  LDS R26, [R17+0xc0] ;  /* 0x0000c000111a7984 */ /* 0x000ee80000000800 */
[----:B------:R-:W-:Y:S04]  /*03a0*/  LDS R23, [R17+0x100] ;  /* 0x0001000011177984 */ /* 0x000fe80000000800 */
[----:B------:R-:W4:Y:S04]  /*03b0*/  LDS.128 R4, [R16+0x10] ;  /* 0x0000100010047984 */ /* 0x000f280000000c00 */
[----:B------:R-:W5:Y:S04]  /*03c0*/  LDS R20, [R17+0x140] ;  /* 0x0001400011147984 */ /* 0x000f680000000800 */
[----:B------:R-:W5:Y:S04]  /*03d0*/  LDS R25, [R17+0x180] ;  /* 0x0001800011197984 */ /* 0x000f680000000800 */
[----:B------:R-:W5:Y:S04]  /*03e0*/  LDS R22, [R17+0x1c0] ;  /* 0x0001c00011167984 */ /* 0x000f680000000800 */
[----:B------:R-:W-:Y:S01]  /*03f0*/  LDS R24, [R17+0x240] ;  /* 0x0002400011187984 */ /* 0x000fe20000000800 */
[----:B0-----:R-:W-:-:S03]  /*0400*/  FFMA R8, R8, R28, R21 ;  /* 0x0000001c08087223 */ /* 0x001fc60000000015 */
[----:B------:R-:W-:Y:S01]  /*0410*/  LDS R21, [R17+0x200] ;  /* 0x0002000011157984 */ /* 0x000fe20000000800 */
[----:B-1----:R-:W-:-:S04]  /*0420*/  FFMA R8, R29, R9, R8 ;  /* 0x000000091d087223 */ /* 0x002fc80000000008 */
[----:B--2---:R-:W-:-:S04]  /*0430*/  FFMA R27, R27, R10, R8 ;  /* 0x0000000a1b1b7223 */ /* 0x004fc80000000008 */
[----:B---3--:R-:W-:Y:S02]  /*0440*/  FFMA R27, R26, R11, R27 ;  /* 0x0000000b1a1b7223 */ /* 0x008fe4000000001b */
[----:B------:R-:W0:Y:S02]  /*0450*/  LDS.128 R8, [R16+0x20] ;  /* 0x0000200010087984 */ /* 0x000e240000000c00 */
[----:B----4-:R-:W-:-:S04]  /*0460*/  FFMA R23, R4, R23, R27 ;  /* 0x0000001704177223 */ /* 0x010fc8000000001b */
[----:B-----5:R-:W-:Y:S02]  /*0470*/  FFMA R20, R20, R5, R23 ;  /* 0x0000000514147223 */ /* 0x020fe40000000017 */
[----:B------:R-:W1:Y:S02]  /*0480*/  LDS R23, [R17+0x280] ;  /* 0x0002800011177984 */ /* 0x000e640000000800 */
[----:B------:R-:W-:Y:S02]  /*0490*/  FFMA R25, R25, R6, R20 ;  /* 0x0000000619197223 */ /* 0x000fe40000000014 */
[----:B------:R-:W2:Y:S02]  /*04a0*/  LDS R20, [R17+0x2c0] ;  /* 0x0002c00011147984 */ /* 0x000ea40000000800 */
[----:B------:R-:W-:Y:S02]  /*04b0*/  FFMA R27, R22, R7, R25 ;  /* 0x00000007161b7223 */ /* 0x000fe40000000019 */
[----:B------:R-:W-:Y:S04]  /*04c0*/  LDS R25, [R17+0x300] ;  /* 0x0003000011197984 */ /* 0x000fe80000000800 */
[----:B------:R-:W3:Y:S04]  /*04d0*/  LDS.128 R4, [R16+0x30] ;  /* 0x0000300010047984 */ /* 0x000ee80000000c00 */
[----:B------:R-:W4:Y:S01]  /*04e0*/  LDS R22, [R17+0x340] ;  /* 0x0003400011167984 */ /* 0x000f220000000800 */
[----:B0-----:R-:W-:-:S03]  /*04f0*/  FFMA R27, R8, R21, R27 ;  /* 0x00000015081b7223 */ /* 0x001fc6000000001b */
[----:B------:R-:W0:Y:S04]  /*0500*/  LDS R21, [R17+0x380] ;  /* 0x0003800011157984 */ /* 0x000e280000000800 */
[----:B------:R-:W5:Y:S01]  /*0510*/  LDS R8, [R17+0x3c0] ;  /* 0x0003c00011087984 */ /* 0x000f620000000800 */
[----:B------:R-:W-:-:S04]  /*0520*/  FFMA R24, R24, R9, R27 ;  /* 0x0000000918187223 */ /* 0x000fc8000000001b */
[----:B-1----:R-:W-:-:S04]  /*0530*/  FFMA R23, R23, R10, R24 ;  /* 0x0000000a17177223 */ /* 0x002fc80000000018 */
[----:B--2---:R-:W-:-:S04]  /*0540*/  FFMA R11, R20, R11, R23 ;  /* 0x0000000b140b7223 */ /* 0x004fc80000000017 */
[----:B---3--:R-:W-:-:S04]  /*0550*/  FFMA R11, R4, R25, R11 ;  /* 0x00000019040b7223 */ /* 0x008fc8000000000b */
[----:B----4-:R-:W-:-:S04]  /*0560*/  FFMA R22, R22, R5, R11 ;  /* 0x0000000516167223 */ /* 0x010fc8000000000b */
[----:B0-----:R-:W-:-:S04]  /*0570*/  FFMA R21, R21, R6, R22 ;  /* 0x0000000615157223 */ /* 0x001fc80000000016 */
[----:B-----5:R-:W-:Y:S01]  /*0580*/  FFMA R21, R8, R7, R21 ;  /* 0x0000000708157223 */ /* 0x020fe20000000015 */
[----:B------:R-:W-:Y:S06]  /*0590*/  BAR.SYNC.DEFER_BLOCKING 0x0 ;  /* 0x0000000000007b1d */ /* 0x000fec0000010000 */
[----:B------:R-:W-:Y:S05]  /*05a0*/  BRA.U UP0, `(.L_x_1) ;  /* 0xfffffffd00147547 */ /* 0x000fea000b83ffff */
.L_x_0:
[----:B------:R-:W0:Y:S02]  /*05b0*/  LDCU.64 UR4, c[0x0][0x398] ;  /* 0x00007300ff0477ac */ /* 0x000e240008000a00 */
[----:B0-----:R-:W-:-:S04]  /*05c0*/  ISETP.GE.AND P0, PT, R3, UR5, PT ;  /* 0x0000000503007c0c */ /* 0x001fc8000bf06270 */
[----:B------:R-:W-:-:S13]  /*05d0*/  ISETP.GE.OR P0, PT, R2, UR4, P0 ;  /* 0x0000000402007c0c */ /* 0x000fda0008706670 */
[----:B------:R-:W-:Y:S05]  /*05e0*/  @P0 EXIT ;  /* 0x000000000000094d */ /* 0x000fea0003800000 */
[----:B------:R-:W0:Y:S01]  /*05f0*/  LDC.64 R4, c[0x0][0x390] ;  /* 0x0000e400ff047b82 */ /* 0x000e220000000a00 */
[----:B------:R-:W-:-:S04]  /*0600*/  IMAD R3, R2, UR5, R3 ;  /* 0x0000000502037c24 */ /* 0x000fc8000f8e0203 */
[----:B0-----:R-:W-:-:S05]  /*0610*/  IMAD.WIDE R2, R3, 0x4, R4 ;  /* 0x0000000403027825 */ /* 0x001fca00078e0204 */
[----:B------:R-:W-:Y:S01]  /*0620*/  STG.E desc[UR8][R2.64], R21 ;  /* 0x0000001502007986 */ /* 0x000fe2000c101908 */
[----:B------:R-:W-:Y:S05]  /*0630*/  EXIT ;  /* 0x000000000000794d */ /* 0x000fea0003800000 */
.L_x_2:
[----:B------:R-:W-:-:S00]  /*0640*/  BRA `(.L_x_2) ;  /* 0xfffffffc00fc7947 */ /* 0x000fc0000383ffff */
[----:B------:R-:W-:-:S00]  /*0650*/  NOP ;  /* 0x0000000000007918 */ /* 0x000fc00000000000 */
        /* <DEDUP_REMOVED lines=10> */
.L_x_3:


//--------------------- .nv.shared._Z23matrix_mul_tiled_kernelPKfS0_Pfiii --------------------------
	.section	.nv.shared._Z23matrix_mul_tiled_kernelPKfS0_Pfiii,"aw",@nobits
	.sectionflags	@""
	.align	4
.nv.shared._Z23matrix_mul_tiled_kernelPKfS0_Pfiii:
	.zero		3072


//--------------------- .nv.shared.reserved.0     --------------------------
	.section	.nv.shared.reserved.0,"aw",@nobits
	.weak		__nv_reservedSMEM_offset_0_alias
	.size		__nv_reservedSMEM_offset_0_alias, 0, 64
	.other		__nv_reservedSMEM_offset_0_alias,@"STO_CUDA_RESERVED_SHARED STV_DEFAULT"
__nv_reservedSMEM_offset_0_alias:
	.zero		0
	.zero		64


//--------------------- .nv.constant0._Z23matrix_mul_tiled_kernelPKfS0_Pfiii --------------------------
	.section	.nv.constant0._Z23matrix_mul_tiled_kernelPKfS0_Pfiii,"a",@progbits
	.sectionflags	@""
	.align	4
.nv.constant0._Z23matrix_mul_tiled_kernelPKfS0_Pfiii:
	.zero		932


//--------------------- SYMBOLS --------------------------

	.type		.nv.reservedSmem.offset0,@object
	.size		.nv.reservedSmem.offset0,0x4
	.type		.nv.reservedSmem.cap,@object
	.size		.nv.reservedSmem.cap,0x4
